//
// Generated by NVIDIA NVVM Compiler
//
// Compiler Build ID: CL-36424714
// Cuda compilation tools, release 13.0, V13.0.88
// Based on NVVM 20.0.0
//

.version 9.0
.target sm_100
.address_size 64

	// .globl	_Z8blurCudaPKhPhii

.visible .entry _Z8blurCudaPKhPhii(
	.param .u64 .ptr .align 1 _Z8blurCudaPKhPhii_param_0,
	.param .u64 .ptr .align 1 _Z8blurCudaPKhPhii_param_1,
	.param .u32 _Z8blurCudaPKhPhii_param_2,
	.param .u32 _Z8blurCudaPKhPhii_param_3
)
{
	.reg .pred 	%p<31>;
	.reg .b16 	%rs<4>;
	.reg .b32 	%r<86>;
	.reg .b64 	%rd<23>;

	ld.param.u64 	%rd7, [_Z8blurCudaPKhPhii_param_0];
	ld.param.u64 	%rd6, [_Z8blurCudaPKhPhii_param_1];
	ld.param.u32 	%r42, [_Z8blurCudaPKhPhii_param_2];
	ld.param.u32 	%r44, [_Z8blurCudaPKhPhii_param_3];
	cvta.to.global.u64 	%rd1, %rd7;
	mov.u32 	%r45, %ctaid.x;
	mov.u32 	%r46, %ntid.x;
	mov.u32 	%r47, %tid.x;
	mad.lo.s32 	%r1, %r45, %r46, %r47;
	mov.u32 	%r48, %ctaid.y;
	mov.u32 	%r49, %ntid.y;
	mov.u32 	%r50, %tid.y;
	mad.lo.s32 	%r51, %r48, %r49, %r50;
	setp.ge.s32 	%p3, %r1, %r42;
	setp.ge.s32 	%p4, %r51, %r44;
	or.pred  	%p5, %p3, %p4;
	@%p5 bra 	$L__BB0_20;
	setp.eq.s32 	%p6, %r51, 0;
	add.s32 	%r53, %r51, -1;
	mul.lo.s32 	%r3, %r53, %r42;
	setp.lt.s32 	%p7, %r1, 1;
	cvt.s64.s32 	%rd8, %r3;
	cvt.s64.s32 	%rd2, %r1;
	add.s64 	%rd9, %rd2, %rd8;
	add.s64 	%rd3, %rd1, %rd9;
	mov.b32 	%r70, 0;
	or.pred  	%p8, %p7, %p6;
	mov.u32 	%r71, %r70;
	@%p8 bra 	$L__BB0_3;
	ld.global.u8 	%r70, [%rd3+-1];
	mov.b32 	%r71, 1;
$L__BB0_3:
	setp.eq.s32 	%p9, %r51, 0;
	setp.lt.s32 	%p10, %r1, 0;
	or.pred  	%p11, %p10, %p9;
	@%p11 bra 	$L__BB0_5;
	add.s32 	%r55, %r1, %r3;
	cvt.s64.s32 	%rd10, %r55;
	add.s64 	%rd11, %rd1, %rd10;
	ld.global.u8 	%r56, [%rd11];
	add.s32 	%r70, %r70, %r56;
	add.s32 	%r71, %r71, 1;
$L__BB0_5:
	setp.eq.s32 	%p12, %r51, 0;
	add.s32 	%r57, %r1, 1;
	setp.gt.s32 	%p13, %r1, -2;
	setp.lt.s32 	%p14, %r57, %r42;
	and.pred  	%p1, %p13, %p14;
	not.pred 	%p15, %p1;
	or.pred  	%p16, %p15, %p12;
	@%p16 bra 	$L__BB0_7;
	ld.global.u8 	%r58, [%rd3+1];
	add.s32 	%r70, %r70, %r58;
	add.s32 	%r71, %r71, 1;
$L__BB0_7:
	setp.gt.s32 	%p17, %r1, 0;
	mul.lo.s32 	%r15, %r51, %r42;
	setp.le.s32 	%p18, %r1, %r42;
	and.pred  	%p2, %p17, %p18;
	cvt.s64.s32 	%rd12, %r15;
	add.s64 	%rd13, %rd2, %rd12;
	add.s64 	%rd4, %rd1, %rd13;
	not.pred 	%p19, %p2;
	@%p19 bra 	$L__BB0_9;
	ld.global.u8 	%r59, [%rd4+-1];
	add.s32 	%r70, %r70, %r59;
	add.s32 	%r71, %r71, 1;
$L__BB0_9:
	setp.lt.s32 	%p20, %r1, 0;
	@%p20 bra 	$L__BB0_11;
	add.s32 	%r60, %r1, %r15;
	cvt.s64.s32 	%rd14, %r60;
	add.s64 	%rd15, %rd1, %rd14;
	ld.global.u8 	%r61, [%rd15];
	add.s32 	%r70, %r70, %r61;
	add.s32 	%r71, %r71, 1;
$L__BB0_11:
	@%p15 bra 	$L__BB0_13;
	ld.global.u8 	%r62, [%rd4+1];
	add.s32 	%r70, %r70, %r62;
	add.s32 	%r71, %r71, 1;
$L__BB0_13:
	add.s32 	%r28, %r51, 1;
	setp.ge.u32 	%p22, %r28, %r44;
	add.s32 	%r29, %r15, %r42;
	cvt.s64.s32 	%rd16, %r29;
	add.s64 	%rd17, %rd2, %rd16;
	add.s64 	%rd5, %rd1, %rd17;
	or.pred  	%p24, %p19, %p22;
	@%p24 bra 	$L__BB0_15;
	ld.global.u8 	%r63, [%rd5+-1];
	add.s32 	%r70, %r70, %r63;
	add.s32 	%r71, %r71, 1;
$L__BB0_15:
	setp.ge.u32 	%p25, %r28, %r44;
	setp.lt.s32 	%p26, %r1, 0;
	or.pred  	%p27, %p26, %p25;
	@%p27 bra 	$L__BB0_17;
	add.s32 	%r64, %r1, %r29;
	cvt.s64.s32 	%rd18, %r64;
	add.s64 	%rd19, %rd1, %rd18;
	ld.global.u8 	%r65, [%rd19];
	add.s32 	%r70, %r70, %r65;
	add.s32 	%r71, %r71, 1;
$L__BB0_17:
	setp.ge.u32 	%p28, %r28, %r44;
	or.pred  	%p30, %p15, %p28;
	@%p30 bra 	$L__BB0_19;
	ld.global.u8 	%r66, [%rd5+1];
	add.s32 	%r70, %r70, %r66;
	add.s32 	%r71, %r71, 1;
$L__BB0_19:
	cvt.u16.u32 	%rs1, %r70;
	cvt.u16.u32 	%rs2, %r71;
	div.u16 	%rs3, %rs1, %rs2;
	add.s32 	%r67, %r15, %r1;
	cvt.s64.s32 	%rd20, %r67;
	cvta.to.global.u64 	%rd21, %rd6;
	add.s64 	%rd22, %rd21, %rd20;
	st.global.u8 	[%rd22], %rs3;
$L__BB0_20:
	ret;

}


// ===== COMPILED SASS (sm_100) =====

	.target	sm_100

	.elftype	@"ET_EXEC"


//--------------------- .note.nv.tkinfo           --------------------------
	.section	.note.nv.tkinfo,"",@"SHT_NOTE"
	.sectionflags	@"SHF_NOTE_NV_TKINFO"
	.tkinfo
        /*0018*/ 	.word	0x00000002
        /*0030*/ 	.string	""
        /*0030*/ 	.string	"ptxas"
        /*0030*/ 	.string	"Cuda compilation tools, release 13.0, V13.0.88"
        /*0030*/ 	.string	"Build cuda_13.0.r13.0/compiler.36424714_0"
        /*0030*/ 	.string	"-arch sm_100 -m 64 "



//--------------------- .note.nv.cuinfo           --------------------------
	.section	.note.nv.cuinfo,"",@"SHT_NOTE"
	.sectionflags	@"SHF_NOTE_NV_CUINFO"
        /*0018*/ 	.short	0x0002
        /*001a*/ 	.short	0x0064
        /*001c*/ 	.short	0x0082
	.zero		2


//--------------------- .nv.info                  --------------------------
	.section	.nv.info,"",@"SHT_CUDA_INFO"
	.align	4


	//----- nvinfo : EIATTR_REGCOUNT
	.align		4
        /*0000*/ 	.byte	0x04, 0x2f
        /*0002*/ 	.short	(.L_1 - .L_0)
	.align		4
.L_0:
        /*0004*/ 	.word	index@(_Z8blurCudaPKhPhii)
        /*0008*/ 	.word	0x00000018


	//----- nvinfo : EIATTR_FRAME_SIZE
	.align		4
.L_1:
        /*000c*/ 	.byte	0x04, 0x11
        /*000e*/ 	.short	(.L_3 - .L_2)
	.align		4
.L_2:
        /*0010*/ 	.word	index@($__internal_0_$__cuda_sm20_div_u16)
        /*0014*/ 	.word	0x00000000


	//----- nvinfo : EIATTR_FRAME_SIZE
	.align		4
.L_3:
        /*0018*/ 	.byte	0x04, 0x11
        /*001a*/ 	.short	(.L_5 - .L_4)
	.align		4
.L_4:
        /*001c*/ 	.word	index@(_Z8blurCudaPKhPhii)
        /*0020*/ 	.word	0x00000000


	//----- nvinfo : EIATTR_MIN_STACK_SIZE
	.align		4
.L_5:
        /*0024*/ 	.byte	0x04, 0x12
        /*0026*/ 	.short	(.L_7 - .L_6)
	.align		4
.L_6:
        /*0028*/ 	.word	index@(_Z8blurCudaPKhPhii)
        /*002c*/ 	.word	0x00000000
.L_7:


//--------------------- .nv.compat                --------------------------
	.section	.nv.compat,"",@"SHT_CUDA_COMPAT_INFO"
	.align	4
        /*0000*/ 	.byte	0x02, 0x09, 0x00, 0x00, 0x02, 0x02, 0x01, 0x00, 0x02, 0x05, 0x05, 0x00, 0x03, 0x07, 0x01, 0x01
        /*0010*/ 	.byte	0x02, 0x03, 0x00, 0x00, 0x02, 0x06, 0x01, 0x00, 0x04, 0x0b, 0x08, 0x00, 0x01, 0x00, 0x00, 0x00
        /*0020*/ 	.byte	0x00, 0x00, 0x00, 0x00


//--------------------- .nv.info._Z8blurCudaPKhPhii --------------------------
	.section	.nv.info._Z8blurCudaPKhPhii,"",@"SHT_CUDA_INFO"
	.sectionflags	@""
	.align	4


	//----- nvinfo : EIATTR_CUDA_API_VERSION
	.align		4
        /*0000*/ 	.byte	0x04, 0x37
        /*0002*/ 	.short	(.L_9 - .L_8)
.L_8:
        /*0004*/ 	.word	0x00000082


	//----- nvinfo : EIATTR_KPARAM_INFO
	.align		4
.L_9:
        /*0008*/ 	.byte	0x04, 0x17
        /*000a*/ 	.short	(.L_11 - .L_10)
.L_10:
        /*000c*/ 	.word	0x00000000
        /*0010*/ 	.short	0x0003
        /*0012*/ 	.short	0x0014
        /*0014*/ 	.byte	0x00, 0xf0, 0x11, 0x00


	//----- nvinfo : EIATTR_KPARAM_INFO
	.align		4
.L_11:
        /*0018*/ 	.byte	0x04, 0x17
        /*001a*/ 	.short	(.L_13 - .L_12)
.L_12:
        /*001c*/ 	.word	0x00000000
        /*0020*/ 	.short	0x0002
        /*0022*/ 	.short	0x0010
        /*0024*/ 	.byte	0x00, 0xf0, 0x11, 0x00


	//----- nvinfo : EIATTR_KPARAM_INFO
	.align		4
.L_13:
        /*0028*/ 	.byte	0x04, 0x17
        /*002a*/ 	.short	(.L_15 - .L_14)
.L_14:
        /*002c*/ 	.word	0x00000000
        /*0030*/ 	.short	0x0001
        /*0032*/ 	.short	0x0008
        /*0034*/ 	.byte	0x00, 0xf5, 0x21, 0x00


	//----- nvinfo : EIATTR_KPARAM_INFO
	.align		4
.L_15:
        /*0038*/ 	.byte	0x04, 0x17
        /*003a*/ 	.short	(.L_17 - .L_16)
.L_16:
        /*003c*/ 	.word	0x00000000
        /*0040*/ 	.short	0x0000
        /*0042*/ 	.short	0x0000
        /*0044*/ 	.byte	0x00, 0xf5, 0x21, 0x00


	//----- nvinfo : EIATTR_SPARSE_MMA_MASK
	.align		4
.L_17:
        /*0048*/ 	.byte	0x03, 0x50
        /*004a*/ 	.short	0x0000


	//----- nvinfo : EIATTR_MAXREG_COUNT
	.align		4
        /*004c*/ 	.byte	0x03, 0x1b
        /*004e*/ 	.short	0x00ff


	//----- nvinfo : EIATTR_MERCURY_ISA_VERSION
	.align		4
        /*0050*/ 	.byte	0x03, 0x5f
        /*0052*/ 	.short	0x0101


	//----- nvinfo : EIATTR_VRC_CTA_INIT_COUNT
	.align		4
        /*0054*/ 	.byte	0x02, 0x4a
	.zero		1
	.zero		1


	//----- nvinfo : EIATTR_EXIT_INSTR_OFFSETS
	.align		4
        /*0058*/ 	.byte	0x04, 0x1c
        /*005a*/ 	.short	(.L_19 - .L_18)


	//   ....[0]....
.L_18:
        /*005c*/ 	.word	0x000000c0


	//   ....[1]....
        /*0060*/ 	.word	0x000005a0


	//----- nvinfo : EIATTR_CRS_STACK_SIZE
	.align		4
.L_19:
        /*0064*/ 	.byte	0x04, 0x1e
        /*0066*/ 	.short	(.L_21 - .L_20)
.L_20:
        /*0068*/ 	.word	0x00000000


	//----- nvinfo : EIATTR_CBANK_PARAM_SIZE
	.align		4
.L_21:
        /*006c*/ 	.byte	0x03, 0x19
        /*006e*/ 	.short	0x0018


	//----- nvinfo : EIATTR_PARAM_CBANK
	.align		4
        /*0070*/ 	.byte	0x04, 0x0a
        /*0072*/ 	.short	(.L_23 - .L_22)
	.align		4
.L_22:
        /*0074*/ 	.word	index@(.nv.constant0._Z8blurCudaPKhPhii)
        /*0078*/ 	.short	0x0380
        /*007a*/ 	.short	0x0018


	//----- nvinfo : EIATTR_SW_WAR
	.align		4
.L_23:
        /*007c*/ 	.byte	0x04, 0x36
        /*007e*/ 	.short	(.L_25 - .L_24)
.L_24:
        /*0080*/ 	.word	0x00000008
.L_25:


//--------------------- .nv.callgraph             --------------------------
	.section	.nv.callgraph,"",@"SHT_CUDA_CALLGRAPH"
	.align	4
	.sectionentsize	8
	.align		4
        /*0000*/ 	.word	0x00000000
	.align		4
        /*0004*/ 	.word	0xffffffff
	.align		4
        /*0008*/ 	.word	0x00000000
	.align		4
        /*000c*/ 	.word	0xfffffffe
	.align		4
        /*0010*/ 	.word	0x00000000
	.align		4
        /*0014*/ 	.word	0xfffffffd
	.align		4
        /*0018*/ 	.word	0x00000000
	.align		4
        /*001c*/ 	.word	0xfffffffc


//--------------------- .text._Z8blurCudaPKhPhii  --------------------------
	.section	.text._Z8blurCudaPKhPhii,"ax",@progbits
	.align	128
        .global         _Z8blurCudaPKhPhii
        .type           _Z8blurCudaPKhPhii,@function
        .size           _Z8blurCudaPKhPhii,(.L_x_1 - _Z8blurCudaPKhPhii)
        .other          _Z8blurCudaPKhPhii,@"STO_CUDA_ENTRY STV_DEFAULT"
_Z8blurCudaPKhPhii:
.text._Z8blurCudaPKhPhii:
[----:B------:R-:W-:Y:S01]  /*0000*/  LDC R1, c[0x0][0x37c] ;  /* 0x0000df00ff017b82 */ /* 0x000fe20000000800 */
[----:B------:R-:W0:Y:S07]  /*0010*/  S2R R5, SR_TID.Y ;  /* 0x0000000000057919 */ /* 0x000e2e0000002200 */
[----:B------:R-:W1:Y:S01]  /*0020*/  LDC R0, c[0x0][0x360] ;  /* 0x0000d800ff007b82 */ /* 0x000e620000000800 */
[----:B------:R-:W2:Y:S01]  /*0030*/  LDCU.64 UR6, c[0x0][0x390] ;  /* 0x00007200ff0677ac */ /* 0x000ea20008000a00 */
[----:B------:R-:W1:Y:S06]  /*0040*/  S2R R3, SR_TID.X ;  /* 0x0000000000037919 */ /* 0x000e6c0000002100 */
[----:B------:R-:W0:Y:S08]  /*0050*/  S2UR UR5, SR_CTAID.Y ;  /* 0x00000000000579c3 */ /* 0x000e300000002600 */
[----:B------:R-:W0:Y:S08]  /*0060*/  LDC R10, c[0x0][0x364] ;  /* 0x0000d900ff0a7b82 */ /* 0x000e300000000800 */
[----:B------:R-:W1:Y:S01]  /*0070*/  S2UR UR4, SR_CTAID.X ;  /* 0x00000000000479c3 */ /* 0x000e620000002500 */
[----:B0-----:R-:W-:-:S05]  /*0080*/  IMAD R10, R10, UR5, R5 ;  /* 0x000000050a0a7c24 */ /* 0x001fca000f8e0205 */
[----:B--2---:R-:W-:Y:S01]  /*0090*/  ISETP.GE.AND P0, PT, R10, UR7, PT ;  /* 0x000000070a007c0c */ /* 0x004fe2000bf06270 */
[----:B-1----:R-:W-:-:S05]  /*00a0*/  IMAD R0, R0, UR4, R3 ;  /* 0x0000000400007c24 */ /* 0x002fca000f8e0203 */
[----:B------:R-:W-:-:S13]  /*00b0*/  ISETP.GE.OR P0, PT, R0, UR6, P0 ;  /* 0x0000000600007c0c */ /* 0x000fda0008706670 */
[----:B------:R-:W-:Y:S05]  /*00c0*/  @P0 EXIT ;  /* 0x000000000000094d */ /* 0x000fea0003800000 */
[C---:B------:R-:W-:Y:S01]  /*00d0*/  ISETP.NE.AND P2, PT, R10.reuse, RZ, PT ;  /* 0x000000ff0a00720c */ /* 0x040fe20003f45270 */
[----:B------:R-:W0:Y:S01]  /*00e0*/  LDCU.64 UR8, c[0x0][0x380] ;  /* 0x00007000ff0877ac */ /* 0x000e220008000a00 */
[----:B------:R-:W-:Y:S01]  /*00f0*/  VIADD R2, R10, 0xffffffff ;  /* 0xffffffff0a027836 */ /* 0x000fe20000000000 */
[----:B------:R-:W-:Y:S01]  /*0100*/  SHF.R.S32.HI R12, RZ, 0x1f, R0 ;  /* 0x0000001fff0c7819 */ /* 0x000fe20000011400 */
[----:B------:R-:W-:Y:S01]  /*0110*/  IMAD.MOV.U32 R6, RZ, RZ, RZ ;  /* 0x000000ffff067224 */ /* 0x000fe200078e00ff */
[----:B------:R-:W-:Y:S01]  /*0120*/  ISETP.LT.OR P5, PT, R0, RZ, !P2 ;  /* 0x000000ff0000720c */ /* 0x000fe200057a1670 */
[----:B------:R-:W1:Y:S01]  /*0130*/  LDCU.64 UR4, c[0x0][0x358] ;  /* 0x00006b00ff0477ac */ /* 0x000e620008000a00 */
[----:B------:R-:W-:Y:S01]  /*0140*/  IMAD R9, R2, UR6, RZ ;  /* 0x0000000602097c24 */ /* 0x000fe2000f8e02ff */
[----:B------:R-:W-:-:S04]  /*0150*/  ISETP.LT.OR P2, PT, R0, 0x1, !P2 ;  /* 0x000000010000780c */ /* 0x000fc80005741670 */
[----:B------:R-:W-:-:S06]  /*0160*/  SHF.R.S32.HI R3, RZ, 0x1f, R9 ;  /* 0x0000001fff037819 */ /* 0x000fcc0000011409 */
[C-C-:B------:R-:W-:Y:S01]  /*0170*/  @!P5 IMAD.IADD R4, R0.reuse, 0x1, R9.reuse ;  /* 0x000000010004d824 */ /* 0x140fe200078e0209 */
[----:B0-----:R-:W-:-:S04]  /*0180*/  IADD3 R8, P0, P1, R0, UR8, R9 ;  /* 0x0000000800087c10 */ /* 0x001fc8000f91e009 */
[----:B------:R-:W-:Y:S02]  /*0190*/  @!P5 IADD3 R2, P3, PT, R4, UR8, RZ ;  /* 0x000000080402dc10 */ /* 0x000fe4000ff7e0ff */
[----:B------:R-:W-:Y:S02]  /*01a0*/  IADD3.X R9, PT, PT, R12, UR9, R3, P0, P1 ;  /* 0x000000090c097c10 */ /* 0x000fe400087e2403 */
[----:B------:R-:W-:-:S03]  /*01b0*/  @!P5 LEA.HI.X.SX32 R3, R4, UR9, 0x1, P3 ;  /* 0x000000090403dc11 */ /* 0x000fc600098f0eff */
[----:B-1----:R-:W2:Y:S04]  /*01c0*/  @!P2 LDG.E.U8 R6, desc[UR4][R8.64+-0x1] ;  /* 0xffffff040806a981 */ /* 0x002ea8000c1e1100 */
[----:B------:R0:W2:Y:S01]  /*01d0*/  @!P5 LDG.E.U8 R11, desc[UR4][R2.64] ;  /* 0x00000004020bd981 */ /* 0x0000a2000c1e1100 */
[C---:B------:R-:W-:Y:S01]  /*01e0*/  VIADD R4, R0.reuse, 0x1 ;  /* 0x0000000100047836 */ /* 0x040fe20000000000 */
[----:B------:R-:W-:Y:S01]  /*01f0*/  ISETP.GE.AND P6, PT, R0, RZ, PT ;  /* 0x000000ff0000720c */ /* 0x000fe20003fc6270 */
[C---:B------:R-:W-:Y:S02]  /*0200*/  IMAD R7, R10.reuse, UR6, RZ ;  /* 0x000000060a077c24 */ /* 0x040fe4000f8e02ff */
[----:B------:R-:W-:Y:S01]  /*0210*/  VIADD R16, R10, 0x1 ;  /* 0x000000010a107836 */ /* 0x000fe20000000000 */
[----:B------:R-:W-:Y:S01]  /*0220*/  ISETP.GE.AND P1, PT, R4, UR6, PT ;  /* 0x0000000604007c0c */ /* 0x000fe2000bf26270 */
[----:B------:R-:W-:Y:S01]  /*0230*/  VIADD R13, R7, UR6 ;  /* 0x00000006070d7c36 */ /* 0x000fe20008000000 */
[--C-:B------:R-:W-:Y:S01]  /*0240*/  SHF.R.S32.HI R5, RZ, 0x1f, R7.reuse ;  /* 0x0000001fff057819 */ /* 0x100fe20000011407 */
[----:B------:R-:W-:Y:S01]  /*0250*/  IMAD.MOV.U32 R14, RZ, RZ, RZ ;  /* 0x000000ffff0e7224 */ /* 0x000fe200078e00ff */
[----:B------:R-:W-:Y:S01]  /*0260*/  IADD3 R4, P0, P3, R0, UR8, R7 ;  /* 0x0000000800047c10 */ /* 0x000fe2000fb1e007 */
[----:B------:R-:W-:Y:S01]  /*0270*/  @!P2 IMAD.MOV.U32 R14, RZ, RZ, 0x1 ;  /* 0x00000001ff0ea424 */ /* 0x000fe200078e00ff */
[----:B------:R-:W-:-:S02]  /*0280*/  SHF.R.S32.HI R15, RZ, 0x1f, R13 ;  /* 0x0000001fff0f7819 */ /* 0x000fc4000001140d */
[----:B------:R-:W-:Y:S02]  /*0290*/  IADD3.X R5, PT, PT, R12, UR9, R5, P0, P3 ;  /* 0x000000090c057c10 */ /* 0x000fe400087e6405 */
[C---:B0-----:R-:W-:Y:S02]  /*02a0*/  IADD3 R2, P0, P3, R0.reuse, UR8, R13 ;  /* 0x0000000800027c10 */ /* 0x041fe4000fb1e00d */
[----:B------:R-:W-:Y:S02]  /*02b0*/  ISETP.GT.AND P1, PT, R0, -0x2, !P1 ;  /* 0xfffffffe0000780c */ /* 0x000fe40004f24270 */
[----:B------:R-:W-:Y:S01]  /*02c0*/  IADD3.X R3, PT, PT, R12, UR9, R15, P0, P3 ;  /* 0x000000090c037c10 */ /* 0x000fe200087e640f */
[----:B------:R-:W-:Y:S01]  /*02d0*/  @P6 IMAD.IADD R12, R0, 0x1, R7 ;  /* 0x00000001000c6824 */ /* 0x000fe200078e0207 */
[----:B------:R-:W-:Y:S02]  /*02e0*/  ISETP.GE.U32.AND P0, PT, R16, UR7, PT ;  /* 0x0000000710007c0c */ /* 0x000fe4000bf06070 */
[----:B------:R-:W-:-:S02]  /*02f0*/  ISETP.EQ.OR P4, PT, R10, RZ, !P1 ;  /* 0x000000ff0a00720c */ /* 0x000fc40004f82670 */
[C---:B------:R-:W-:Y:S02]  /*0300*/  ISETP.GT.AND P3, PT, R0.reuse, UR6, PT ;  /* 0x0000000600007c0c */ /* 0x040fe4000bf64270 */
[C---:B------:R-:W-:Y:S02]  /*0310*/  ISETP.LT.OR P0, PT, R0.reuse, RZ, P0 ;  /* 0x000000ff0000720c */ /* 0x040fe40000701670 */
[----:B------:R-:W-:Y:S01]  /*0320*/  ISETP.GT.AND P3, PT, R0, RZ, !P3 ;  /* 0x000000ff0000720c */ /* 0x000fe20005f64270 */
[----:B------:R-:W-:Y:S01]  /*0330*/  @!P5 VIADD R14, R14, 0x1 ;  /* 0x000000010e0ed836 */ /* 0x000fe20000000000 */
[----:B------:R-:W-:Y:S01]  /*0340*/  @P6 IADD3 R10, P2, PT, R12, UR8, RZ ;  /* 0x000000080c0a6c10 */ /* 0x000fe2000ff5e0ff */
[----:B------:R-:W3:Y:S04]  /*0350*/  @P1 LDG.E.U8 R17, desc[UR4][R4.64+0x1] ;  /* 0x0000010404111981 */ /* 0x000ee8000c1e1100 */
[----:B------:R-:W4:Y:S04]  /*0360*/  @!P4 LDG.E.U8 R9, desc[UR4][R8.64+0x1] ;  /* 0x000001040809c981 */ /* 0x000f28000c1e1100 */
[----:B------:R-:W-:-:S02]  /*0370*/  @!P0 IMAD.IADD R13, R0, 0x1, R13 ;  /* 0x00000001000d8824 */ /* 0x000fc400078e020d */
[----:B------:R-:W5:Y:S01]  /*0380*/  @P3 LDG.E.U8 R15, desc[UR4][R4.64+-0x1] ;  /* 0xffffff04040f3981 */ /* 0x000f62000c1e1100 */
[----:B--2---:R-:W-:Y:S01]  /*0390*/  @!P5 IMAD.IADD R6, R6, 0x1, R11 ;  /* 0x000000010606d824 */ /* 0x004fe200078e020b */
[----:B------:R-:W-:Y:S02]  /*03a0*/  @P6 LEA.HI.X.SX32 R11, R12, UR9, 0x1, P2 ;  /* 0x000000090c0b6c11 */ /* 0x000fe400090f0eff */
[----:B------:R-:W-:Y:S02]  /*03b0*/  ISETP.GE.U32.OR P5, PT, R16, UR7, !P3 ;  /* 0x0000000710007c0c */ /* 0x000fe4000dfa6470 */
[C---:B------:R-:W-:Y:S02]  /*03c0*/  @!P0 IADD3 R12, P2, PT, R13.reuse, UR8, RZ ;  /* 0x000000080d0c8c10 */ /* 0x040fe4000ff5e0ff */
[----:B------:R-:W2:Y:S02]  /*03d0*/  @P6 LDG.E.U8 R11, desc[UR4][R10.64] ;  /* 0x000000040a0b6981 */ /* 0x000ea4000c1e1100 */
[----:B------:R-:W-:-:S02]  /*03e0*/  @!P0 LEA.HI.X.SX32 R13, R13, UR9, 0x1, P2 ;  /* 0x000000090d0d8c11 */ /* 0x000fc400090f0eff */
[----:B------:R-:W-:-:S04]  /*03f0*/  ISETP.GE.U32.OR P2, PT, R16, UR7, !P1 ;  /* 0x0000000710007c0c */ /* 0x000fc8000cf46470 */
[----:B------:R-:W3:Y:S04]  /*0400*/  @!P0 LDG.E.U8 R13, desc[UR4][R12.64] ;  /* 0x000000040c0d8981 */ /* 0x000ee8000c1e1100 */
[----:B------:R-:W3:Y:S05]  /*0410*/  @!P5 LDG.E.U8 R19, desc[UR4][R2.64+-0x1] ;  /* 0xffffff040213d981 */ /* 0x000eea000c1e1100 */
[----:B------:R-:W3:Y:S01]  /*0420*/  @!P2 LDG.E.U8 R21, desc[UR4][R2.64+0x1] ;  /* 0x000001040215a981 */ /* 0x000ee2000c1e1100 */
[----:B------:R-:W-:-:S04]  /*0430*/  @!P4 VIADD R14, R14, 0x1 ;  /* 0x000000010e0ec836 */ /* 0x000fc80000000000 */
[----:B------:R-:W-:Y:S02]  /*0440*/  @P3 VIADD R14, R14, 0x1 ;  /* 0x000000010e0e3836 */ /* 0x000fe40000000000 */
[----:B----4-:R-:W-:Y:S02]  /*0450*/  @!P4 IMAD.IADD R6, R6, 0x1, R9 ;  /* 0x000000010606c824 */ /* 0x010fe400078e0209 */
[----:B------:R-:W-:Y:S02]  /*0460*/  @P6 VIADD R14, R14, 0x1 ;  /* 0x000000010e0e6836 */ /* 0x000fe40000000000 */
[----:B-----5:R-:W-:Y:S02]  /*0470*/  @P3 IMAD.IADD R6, R6, 0x1, R15 ;  /* 0x0000000106063824 */ /* 0x020fe400078e020f */
[----:B------:R-:W-:-:S04]  /*0480*/  @P1 VIADD R14, R14, 0x1 ;  /* 0x000000010e0e1836 */ /* 0x000fc80000000000 */
[----:B------:R-:W-:-:S04]  /*0490*/  @!P5 VIADD R14, R14, 0x1 ;  /* 0x000000010e0ed836 */ /* 0x000fc80000000000 */
[----:B------:R-:W-:-:S04]  /*04a0*/  @!P0 VIADD R14, R14, 0x1 ;  /* 0x000000010e0e8836 */ /* 0x000fc80000000000 */
[----:B------:R-:W-:-:S05]  /*04b0*/  @!P2 VIADD R14, R14, 0x1 ;  /* 0x000000010e0ea836 */ /* 0x000fca0000000000 */
[----:B------:R-:W-:Y:S01]  /*04c0*/  LOP3.LUT R14, R14, 0xffff, RZ, 0xc0, !PT ;  /* 0x0000ffff0e0e7812 */ /* 0x000fe200078ec0ff */
[----:B--2---:R-:W-:-:S04]  /*04d0*/  @P6 IMAD.IADD R6, R6, 0x1, R11 ;  /* 0x0000000106066824 */ /* 0x004fc800078e020b */
[----:B---3--:R-:W-:-:S04]  /*04e0*/  @P1 IMAD.IADD R6, R6, 0x1, R17 ;  /* 0x0000000106061824 */ /* 0x008fc800078e0211 */
[----:B------:R-:W-:-:S04]  /*04f0*/  @!P5 IMAD.IADD R6, R6, 0x1, R19 ;  /* 0x000000010606d824 */ /* 0x000fc800078e0213 */
[----:B------:R-:W-:-:S04]  /*0500*/  @!P0 IMAD.IADD R6, R6, 0x1, R13 ;  /* 0x0000000106068824 */ /* 0x000fc800078e020d */
[----:B------:R-:W-:-:S05]  /*0510*/  @!P2 IMAD.IADD R6, R6, 0x1, R21 ;  /* 0x000000010606a824 */ /* 0x000fca00078e0215 */
[----:B------:R-:W-:Y:S02]  /*0520*/  LOP3.LUT R5, R6, 0xffff, RZ, 0xc0, !PT ;  /* 0x0000ffff06057812 */ /* 0x000fe400078ec0ff */
[----:B------:R-:W-:-:S07]  /*0530*/  MOV R6, 0x550 ;  /* 0x0000055000067802 */ /* 0x000fce0000000f00 */
[----:B------:R-:W-:Y:S05]  /*0540*/  CALL.REL.NOINC `($__internal_0_$__cuda_sm20_div_u16) ;  /* 0x0000000000187944 */ /* 0x000fea0003c00000 */
[----:B------:R-:W0:Y:S01]  /*0550*/  LDCU.64 UR6, c[0x0][0x388] ;  /* 0x00007100ff0677ac */ /* 0x000e220008000a00 */
[----:B------:R-:W-:-:S05]  /*0560*/  IMAD.IADD R0, R0, 0x1, R7 ;  /* 0x0000000100007824 */ /* 0x000fca00078e0207 */
[----:B0-----:R-:W-:-:S04]  /*0570*/  IADD3 R2, P0, PT, R0, UR6, RZ ;  /* 0x0000000600027c10 */ /* 0x001fc8000ff1e0ff */
[----:B------:R-:W-:-:S05]  /*0580*/  LEA.HI.X.SX32 R3, R0, UR7, 0x1, P0 ;  /* 0x0000000700037c11 */ /* 0x000fca00080f0eff */
[----:B------:R-:W-:Y:S01]  /*0590*/  STG.E.U8 desc[UR4][R2.64], R9 ;  /* 0x0000000902007986 */ /* 0x000fe2000c101104 */
[----:B------:R-:W-:Y:S05]  /*05a0*/  EXIT ;  /* 0x000000000000794d */ /* 0x000fea0003800000 */
        .weak           $__internal_0_$__cuda_sm20_div_u16
        .type           $__internal_0_$__cuda_sm20_div_u16,@function
        .size           $__internal_0_$__cuda_sm20_div_u16,(.L_x_1 - $__internal_0_$__cuda_sm20_div_u16)
$__internal_0_$__cuda_sm20_div_u16:
[----:B------:R-:W0:Y:S01]  /*05b0*/  I2F.U16 R2, R14 ;  /* 0x0000000e00027306 */ /* 0x000e220000101000 */
[----:B------:R-:W-:Y:S01]  /*05c0*/  IMAD.MOV.U32 R3, RZ, RZ, 0x4b800000 ;  /* 0x4b800000ff037424 */ /* 0x000fe200078e00ff */
[C---:B0-----:R-:W-:Y:S02]  /*05d0*/  FSETP.GEU.AND P1, PT, |R2|.reuse, 1.175494350822287508e-38, PT ;  /* 0x008000000200780b */ /* 0x041fe40003f2e200 */
[----:B------:R-:W-:Y:S02]  /*05e0*/  FSETP.GT.AND P0, PT, |R2|, 8.50705917302346158658e+37, PT ;  /* 0x7e8000000200780b */ /* 0x000fe40003f04200 */
[----:B------:R-:W-:-:S04]  /*05f0*/  FSEL R3, R3, 1, !P1 ;  /* 0x3f80000003037808 */ /* 0x000fc80004800000 */
[----:B------:R-:W-:Y:S02]  /*0600*/  FSEL R3, R3, 0.25, !P0 ;  /* 0x3e80000003037808 */ /* 0x000fe40004000000 */
[----:B------:R-:W-:-:S03]  /*0610*/  ISETP.NE.U32.AND P0, PT, R14, RZ, PT ;  /* 0x000000ff0e00720c */ /* 0x000fc60003f05070 */
[----:B------:R-:W-:Y:S01]  /*0620*/  FMUL R4, R2, R3 ;  /* 0x0000000302047220 */ /* 0x000fe20000400000 */
[----:B------:R-:W-:-:S04]  /*0630*/  LOP3.LUT R2, R5, 0xffff, RZ, 0xc0, !PT ;  /* 0x0000ffff05027812 */ /* 0x000fc800078ec0ff */
[----:B------:R-:W-:Y:S01]  /*0640*/  I2FP.F32.U32.RZ R2, R2 ;  /* 0x0000000200027245 */ /* 0x000fe2000020d000 */
[----:B------:R-:W0:Y:S02]  /*0650*/  MUFU.RCP R4, R4 ;  /* 0x0000000400047308 */ /* 0x000e240000001000 */
[----:B0-----:R-:W-:-:S04]  /*0660*/  FMUL R3, R3, R4 ;  /* 0x0000000403037220 */ /* 0x001fc80000400000 */
[----:B------:R-:W-:-:S04]  /*0670*/  VIADD R3, R3, 0x2 ;  /* 0x0000000203037836 */ /* 0x000fc80000000000 */
[----:B------:R-:W-:Y:S01]  /*0680*/  FMUL.RZ R5, R2, R3 ;  /* 0x0000000302057220 */ /* 0x000fe2000040c000 */
[----:B------:R-:W-:Y:S02]  /*0690*/  IMAD.MOV.U32 R2, RZ, RZ, R6 ;  /* 0x000000ffff027224 */ /* 0x000fe400078e0006 */
[----:B------:R-:W-:-:S03]  /*06a0*/  IMAD.MOV.U32 R3, RZ, RZ, 0x0 ;  /* 0x00000000ff037424 */ /* 0x000fc600078e00ff */
[----:B------:R-:W0:Y:S02]  /*06b0*/  F2I.U32.TRUNC.NTZ R5, R5 ;  /* 0x0000000500057305 */ /* 0x000e24000020f000 */
[----:B0-----:R-:W-:Y:S01]  /*06c0*/  LOP3.LUT R9, R5, 0xffff, RZ, 0xc0, !PT ;  /* 0x0000ffff05097812 */ /* 0x001fe200078ec0ff */
[----:B------:R-:W-:Y:S01]  /*06d0*/  @!P0 IMAD.MOV.U32 R9, RZ, RZ, -0x1 ;  /* 0xffffffffff098424 */ /* 0x000fe200078e00ff */
[----:B------:R-:W-:Y:S06]  /*06e0*/  RET.REL.NODEC R2 `(_Z8blurCudaPKhPhii) ;  /* 0xfffffff802447950 */ /* 0x000fec0003c3ffff */
.L_x_0:
[----:B------:R-:W-:-:S00]  /*06f0*/  BRA `(.L_x_0) ;  /* 0xfffffffc00fc7947 */ /* 0x000fc0000383ffff */
[----:B------:R-:W-:-:S00]  /*0700*/  NOP ;  /* 0x0000000000007918 */ /* 0x000fc00000000000 */
[----:B------:R-:W-:-:S00]  /*0710*/  NOP ;  /* 0x0000000000007918 */ /* 0x000fc00000000000 */
[----:B------:R-:W-:-:S00]  /*0720*/  NOP ;  /* 0x0000000000007918 */ /* 0x000fc00000000000 */
[----:B------:R-:W-:-:S00]  /*0730*/  NOP ;  /* 0x0000000000007918 */ /* 0x000fc00000000000 */
[----:B------:R-:W-:-:S00]  /*0740*/  NOP ;  /* 0x0000000000007918 */ /* 0x000fc00000000000 */
[----:B------:R-:W-:-:S00]  /*0750*/  NOP ;  /* 0x0000000000007918 */ /* 0x000fc00000000000 */
[----:B------:R-:W-:-:S00]  /*0760*/  NOP ;  /* 0x0000000000007918 */ /* 0x000fc00000000000 */
[----:B------:R-:W-:-:S00]  /*0770*/  NOP ;  /* 0x0000000000007918 */ /* 0x000fc00000000000 */
.L_x_1:


//--------------------- .nv.shared.reserved.0     --------------------------
	.section	.nv.shared.reserved.0,"aw",@nobits
	.weak		__nv_reservedSMEM_offset_0_alias
	.size		__nv_reservedSMEM_offset_0_alias, 0, 64
	.other		__nv_reservedSMEM_offset_0_alias,@"STO_CUDA_RESERVED_SHARED STV_DEFAULT"
__nv_reservedSMEM_offset_0_alias:
	.zero		0
	.zero		64


//--------------------- .nv.constant0._Z8blurCudaPKhPhii --------------------------
	.section	.nv.constant0._Z8blurCudaPKhPhii,"a",@progbits
	.sectionflags	@""
	.align	4
.nv.constant0._Z8blurCudaPKhPhii:
	.zero		920


//--------------------- SYMBOLS --------------------------

	.type		.nv.reservedSmem.offset0,@object
	.size		.nv.reservedSmem.offset0,0x4
